	.headerflags	@"EF_CUDA_TEXMODE_UNIFIED EF_CUDA_64BIT_ADDRESS EF_CUDA_ACCELERATORS EF_CUDA_SM90 EF_CUDA_VIRTUAL_SM(EF_CUDA_SM90)"
	.elftype	@"ET_EXEC"


//--------------------- .nv.info                  --------------------------
	.section	.nv.info,"",@"SHT_CUDA_INFO"
	.align	4


	//----- nvinfo : EIATTR_REGCOUNT
	.align		4
        /*0000*/ 	.byte	0x04, 0x2f
        /*0002*/ 	.short	(.L_3 - .L_2)
	.align		4
.L_2:
        /*0004*/ 	.word	index@(triton_poi_fused__native_batch_norm_legit_no_training_relu_44)
        /*0008*/ 	.word	0x00000016


	//----- nvinfo : EIATTR_MIN_STACK_SIZE
	.align		4
.L_3:
        /*000c*/ 	.byte	0x04, 0x12
        /*000e*/ 	.short	(.L_5 - .L_4)
	.align		4
.L_4:
        /*0010*/ 	.word	index@(triton_poi_fused__native_batch_norm_legit_no_training_relu_44)
        /*0014*/ 	.word	0x00000000


	//----- nvinfo : EIATTR_FRAME_SIZE
	.align		4
.L_5:
        /*0018*/ 	.byte	0x04, 0x11
        /*001a*/ 	.short	(.L_7 - .L_6)
	.align		4
.L_6:
        /*001c*/ 	.word	index@(triton_poi_fused__native_batch_norm_legit_no_training_relu_44)
        /*0020*/ 	.word	0x00000000


	//----- nvinfo : EIATTR_MIN_STACK_SIZE
	.align		4
.L_7:
        /*0024*/ 	.byte	0x04, 0x12
        /*0026*/ 	.short	(.L_9 - .L_8)
	.align		4
.L_8:
        /*0028*/ 	.word	index@(triton_poi_fused__native_batch_norm_legit_no_training_relu_44)
        /*002c*/ 	.word	0x00000000
.L_9:


//--------------------- .nv.info.triton_poi_fused__native_batch_norm_legit_no_training_relu_44 --------------------------
	.section	.nv.info.triton_poi_fused__native_batch_norm_legit_no_training_relu_44,"",@"SHT_CUDA_INFO"
	.sectionflags	@""
	.align	4


	//----- nvinfo : EIATTR_CUDA_API_VERSION
	.align		4
        /*0000*/ 	.byte	0x04, 0x37
        /*0002*/ 	.short	(.L_11 - .L_10)
.L_10:
        /*0004*/ 	.word	0x0000007c


	//----- nvinfo : EIATTR_KPARAM_INFO
	.align		4
.L_11:
        /*0008*/ 	.byte	0x04, 0x17
        /*000a*/ 	.short	(.L_13 - .L_12)
.L_12:
        /*000c*/ 	.word	0x00000000
        /*0010*/ 	.short	0x0006
        /*0012*/ 	.short	0x0030
        /*0014*/ 	.byte	0x00, 0xf0, 0x11, 0x00


	//----- nvinfo : EIATTR_KPARAM_INFO
	.align		4
.L_13:
        /*0018*/ 	.byte	0x04, 0x17
        /*001a*/ 	.short	(.L_15 - .L_14)
.L_14:
        /*001c*/ 	.word	0x00000000
        /*0020*/ 	.short	0x0005
        /*0022*/ 	.short	0x0028
        /*0024*/ 	.byte	0x00, 0xf4, 0x21, 0x00


	//----- nvinfo : EIATTR_KPARAM_INFO
	.align		4
.L_15:
        /*0028*/ 	.byte	0x04, 0x17
        /*002a*/ 	.short	(.L_17 - .L_16)
.L_16:
        /*002c*/ 	.word	0x00000000
        /*0030*/ 	.short	0x0004
        /*0032*/ 	.short	0x0020
        /*0034*/ 	.byte	0x00, 0xf4, 0x21, 0x00


	//----- nvinfo : EIATTR_KPARAM_INFO
	.align		4
.L_17:
        /*0038*/ 	.byte	0x04, 0x17
        /*003a*/ 	.short	(.L_19 - .L_18)
.L_18:
        /*003c*/ 	.word	0x00000000
        /*0040*/ 	.short	0x0003
        /*0042*/ 	.short	0x0018
        /*0044*/ 	.byte	0x00, 0xf4, 0x21, 0x00


	//----- nvinfo : EIATTR_KPARAM_INFO
	.align		4
.L_19:
        /*0048*/ 	.byte	0x04, 0x17
        /*004a*/ 	.short	(.L_21 - .L_20)
.L_20:
        /*004c*/ 	.word	0x00000000
        /*0050*/ 	.short	0x0002
        /*0052*/ 	.short	0x0010
        /*0054*/ 	.byte	0x00, 0xf4, 0x21, 0x00


	//----- nvinfo : EIATTR_KPARAM_INFO
	.align		4
.L_21:
        /*0058*/ 	.byte	0x04, 0x17
        /*005a*/ 	.short	(.L_23 - .L_22)
.L_22:
        /*005c*/ 	.word	0x00000000
        /*0060*/ 	.short	0x0001
        /*0062*/ 	.short	0x0008
        /*0064*/ 	.byte	0x00, 0xf4, 0x21, 0x00


	//----- nvinfo : EIATTR_KPARAM_INFO
	.align		4
.L_23:
        /*0068*/ 	.byte	0x04, 0x17
        /*006a*/ 	.short	(.L_25 - .L_24)
.L_24:
        /*006c*/ 	.word	0x00000000
        /*0070*/ 	.short	0x0000
        /*0072*/ 	.short	0x0000
        /*0074*/ 	.byte	0x00, 0xf4, 0x21, 0x00


	//----- nvinfo : EIATTR_SPARSE_MMA_MASK
	.align		4
.L_25:
        /*0078*/ 	.byte	0x03, 0x50
        /*007a*/ 	.short	0x0000


	//----- nvinfo : EIATTR_MAXREG_COUNT
	.align		4
        /*007c*/ 	.byte	0x03, 0x1b
        /*007e*/ 	.short	0x00ff


	//----- nvinfo : EIATTR_EXIT_INSTR_OFFSETS
	.align		4
        /*0080*/ 	.byte	0x04, 0x1c
        /*0082*/ 	.short	(.L_27 - .L_26)


	//   ....[0]....
.L_26:
        /*0084*/ 	.word	0x00000490


	//   ....[1]....
        /*0088*/ 	.word	0x000004b0


	//----- nvinfo : EIATTR_REQNTID
	.align		4
.L_27:
        /*008c*/ 	.byte	0x04, 0x10
        /*008e*/ 	.short	(.L_29 - .L_28)
.L_28:
        /*0090*/ 	.word	0x00000080
        /*0094*/ 	.word	0x00000001
        /*0098*/ 	.word	0x00000001


	//----- nvinfo : EIATTR_CBANK_PARAM_SIZE
	.align		4
.L_29:
        /*009c*/ 	.byte	0x03, 0x19
        /*009e*/ 	.short	0x0034


	//----- nvinfo : EIATTR_PARAM_CBANK
	.align		4
        /*00a0*/ 	.byte	0x04, 0x0a
        /*00a2*/ 	.short	(.L_31 - .L_30)
	.align		4
.L_30:
        /*00a4*/ 	.word	index@(.nv.constant0.triton_poi_fused__native_batch_norm_legit_no_training_relu_44)
        /*00a8*/ 	.short	0x0210
        /*00aa*/ 	.short	0x0034


	//----- nvinfo : EIATTR_SW_WAR
	.align		4
.L_31:
        /*00ac*/ 	.byte	0x04, 0x36
        /*00ae*/ 	.short	(.L_33 - .L_32)
.L_32:
        /*00b0*/ 	.word	0x00000008
.L_33:


//--------------------- .nv.callgraph             --------------------------
	.section	.nv.callgraph,"",@"SHT_CUDA_CALLGRAPH"
	.align	4
	.sectionentsize	8
	.align		4
        /*0000*/ 	.word	0x00000000
	.align		4
        /*0004*/ 	.word	0xffffffff
	.align		4
        /*0008*/ 	.word	0x00000000
	.align		4
        /*000c*/ 	.word	0xfffffffe
	.align		4
        /*0010*/ 	.word	0x00000000
	.align		4
        /*0014*/ 	.word	0xfffffffd
	.align		4
        /*0018*/ 	.word	0x00000000
	.align		4
        /*001c*/ 	.word	0xfffffffc


//--------------------- .nv.constant4             --------------------------
	.section	.nv.constant4,"a",@progbits
	.align	8
	.align		8
.nv.constant4:
        /*0000*/ 	.dword	_$_str
	.align		8
        /*0008*/ 	.dword	_$_str_$_2


//--------------------- .text.triton_poi_fused__native_batch_norm_legit_no_training_relu_44 --------------------------
	.section	.text.triton_poi_fused__native_batch_norm_legit_no_training_relu_44,"ax",@progbits
	.align	128
        .global         triton_poi_fused__native_batch_norm_legit_no_training_relu_44
        .type           triton_poi_fused__native_batch_norm_legit_no_training_relu_44,@function
        .size           triton_poi_fused__native_batch_norm_legit_no_training_relu_44,(.L_x_1 - triton_poi_fused__native_batch_norm_legit_no_training_relu_44)
        .other          triton_poi_fused__native_batch_norm_legit_no_training_relu_44,@"STO_CUDA_ENTRY STV_DEFAULT"
triton_poi_fused__native_batch_norm_legit_no_training_relu_44:
.text.triton_poi_fused__native_batch_norm_legit_no_training_relu_44:
[----:B------:R-:W0:Y:S01]  /*0000*/  LDC R1, c[0x0][0x28] ;  /* 0x00000a00ff017b82 */ /* 0x000e220000000800 */
[----:B------:R-:W1:Y:S07]  /*0010*/  S2R R0, SR_TID.X ;  /* 0x0000000000007919 */ /* 0x000e6e0000002100 */
[----:B------:R-:W2:Y:S01]  /*0020*/  LDC.64 R8, c[0x0][0x220] ;  /* 0x00008800ff087b82 */ /* 0x000ea20000000a00 */
[----:B------:R-:W-:Y:S01]  /*0030*/  ULDC.64 UR4, c[0x0][0x208] ;  /* 0x0000820000047ab9 */ /* 0x000fe20000000a00 */
[----:B------:R-:W3:Y:S06]  /*0040*/  S2R R5, SR_CTAID.X ;  /* 0x0000000000057919 */ /* 0x000eec0000002500 */
[----:B------:R-:W4:Y:S08]  /*0050*/  LDC.64 R14, c[0x0][0x218] ;  /* 0x00008600ff0e7b82 */ /* 0x000f300000000a00 */
[----:B------:R-:W5:Y:S08]  /*0060*/  LDC.64 R12, c[0x0][0x210] ;  /* 0x00008400ff0c7b82 */ /* 0x000f700000000a00 */
[----:B------:R-:W4:Y:S01]  /*0070*/  LDC.64 R16, c[0x0][0x228] ;  /* 0x00008a00ff107b82 */ /* 0x000f220000000a00 */
[----:B-1----:R-:W-:-:S07]  /*0080*/  SHF.L.U32 R0, R0, 0x1, RZ ;  /* 0x0000000100007819 */ /* 0x002fce00000006ff */
[----:B------:R-:W1:Y:S01]  /*0090*/  LDC.64 R18, c[0x0][0x230] ;  /* 0x00008c00ff127b82 */ /* 0x000e620000000a00 */
[----:B---3--:R-:W-:Y:S02]  /*00a0*/  SHF.R.S32.HI R3, RZ, 0x17, R5 ;  /* 0x00000017ff037819 */ /* 0x008fe40000011405 */
[----:B------:R-:W-:Y:S02]  /*00b0*/  LOP3.LUT R0, R0, 0xfe, RZ, 0xc0, !PT ;  /* 0x000000fe00007812 */ /* 0x000fe400078ec0ff */
[----:B------:R-:W-:Y:S02]  /*00c0*/  SGXT R3, R3, 0x1 ;  /* 0x000000010303781a */ /* 0x000fe40000000200 */
[----:B------:R-:W-:-:S04]  /*00d0*/  LEA R0, R5, R0, 0x8 ;  /* 0x0000000005007211 */ /* 0x000fc800078e40ff */
[----:B------:R-:W-:Y:S02]  /*00e0*/  LEA.HI R3, R3, R0, RZ, 0x4 ;  /* 0x0000000003037211 */ /* 0x000fe400078f20ff */
[----:B------:R-:W-:Y:S02]  /*00f0*/  ISETP.GE.AND P0, PT, R0, 0xc00, PT ;  /* 0x00000c000000780c */ /* 0x000fe40003f06270 */
[----:B------:R-:W-:-:S05]  /*0100*/  SHF.R.S32.HI R3, RZ, 0x4, R3 ;  /* 0x00000004ff037819 */ /* 0x000fca0000011403 */
[----:B------:R-:W-:-:S05]  /*0110*/  IMAD.HI R2, R3, 0x2aaaaaab, RZ ;  /* 0x2aaaaaab03027827 */ /* 0x000fca00078e02ff */
[----:B------:R-:W-:-:S04]  /*0120*/  SHF.R.U32.HI R5, RZ, 0x1f, R2 ;  /* 0x0000001fff057819 */ /* 0x000fc80000011602 */
[----:B------:R-:W-:Y:S02]  /*0130*/  LEA.HI R2, R2, R5, RZ, 0x1d ;  /* 0x0000000502027211 */ /* 0x000fe400078fe8ff */
[----:B------:R-:W-:-:S03]  /*0140*/  CS2R R4, SRZ ;  /* 0x0000000000047805 */ /* 0x000fc6000001ff00 */
[----:B------:R-:W-:-:S04]  /*0150*/  IMAD R11, R2, -0x30, R3 ;  /* 0xffffffd0020b7824 */ /* 0x000fc800078e0203 */
[----:B--2---:R-:W-:-:S05]  /*0160*/  IMAD.WIDE R8, R11, 0x4, R8 ;  /* 0x000000040b087825 */ /* 0x004fca00078e0208 */
[----:B------:R-:W2:Y:S04]  /*0170*/  @!P0 LDG.E.EL R4, desc[UR4][R8.64] ;  /* 0x0000000408048981 */ /* 0x000ea8000c2e1900 */
[----:B------:R3:W2:Y:S01]  /*0180*/  @!P0 LDG.E.EL R5, desc[UR4][R8.64] ;  /* 0x0000000408058981 */ /* 0x0006a2000c2e1900 */
[----:B------:R-:W-:Y:S02]  /*0190*/  CS2R R6, SRZ ;  /* 0x0000000000067805 */ /* 0x000fe4000001ff00 */
[----:B------:R-:W-:Y:S01]  /*01a0*/  CS2R R2, SRZ ;  /* 0x0000000000027805 */ /* 0x000fe2000001ff00 */
[----:B----4-:R-:W-:-:S04]  /*01b0*/  IMAD.WIDE R14, R11, 0x4, R14 ;  /* 0x000000040b0e7825 */ /* 0x010fc800078e020e */
[----:B-----5:R-:W-:Y:S01]  /*01c0*/  IMAD.WIDE R12, R0, 0x4, R12 ;  /* 0x00000004000c7825 */ /* 0x020fe200078e020c */
[----:B------:R-:W4:Y:S01]  /*01d0*/  @!P0 LDG.E.EL R7, desc[UR4][R14.64] ;  /* 0x000000040e078981 */ /* 0x000f22000c2e1900 */
[----:B---3--:R-:W-:Y:S02]  /*01e0*/  CS2R R8, SRZ ;  /* 0x0000000000087805 */ /* 0x008fe4000001ff00 */
[C---:B0-----:R-:W-:Y:S01]  /*01f0*/  IMAD.WIDE R16, R11.reuse, 0x4, R16 ;  /* 0x000000040b107825 */ /* 0x041fe200078e0210 */
[----:B------:R0:W3:Y:S03]  /*0200*/  @!P0 LDG.E.EL R6, desc[UR4][R14.64] ;  /* 0x000000040e068981 */ /* 0x0000e6000c2e1900 */
[----:B-1----:R-:W-:Y:S01]  /*0210*/  IMAD.WIDE R18, R11, 0x4, R18 ;  /* 0x000000040b127825 */ /* 0x002fe200078e0212 */
[----:B------:R1:W4:Y:S01]  /*0220*/  @!P0 LDG.E.64 R2, desc[UR4][R12.64] ;  /* 0x000000040c028981 */ /* 0x000322000c1e1b00 */
[----:B------:R-:W-:-:S03]  /*0230*/  CS2R R10, SRZ ;  /* 0x00000000000a7805 */ /* 0x000fc6000001ff00 */
[----:B------:R-:W5:Y:S04]  /*0240*/  @!P0 LDG.E.EL R9, desc[UR4][R18.64] ;  /* 0x0000000412098981 */ /* 0x000f68000c2e1900 */
[----:B------:R-:W5:Y:S04]  /*0250*/  @!P0 LDG.E.EL R10, desc[UR4][R16.64] ;  /* 0x00000004100a8981 */ /* 0x000f68000c2e1900 */
[----:B------:R-:W3:Y:S04]  /*0260*/  @!P0 LDG.E.EL R11, desc[UR4][R16.64] ;  /* 0x00000004100b8981 */ /* 0x000ee8000c2e1900 */
[----:B------:R-:W3:Y:S01]  /*0270*/  @!P0 LDG.E.EL R8, desc[UR4][R18.64] ;  /* 0x0000000412088981 */ /* 0x000ee2000c2e1900 */
[----:B0-----:R-:W-:Y:S01]  /*0280*/  HFMA2.MMA R14, -RZ, RZ, 1.625, 0 ;  /* 0x3e800000ff0e7435 */ /* 0x001fe200000001ff */
[----:B--2---:R-:W-:Y:S01]  /*0290*/  FADD R4, R4, 9.9999997473787516356e-06 ;  /* 0x3727c5ac04047421 */ /* 0x004fe20000000000 */
[----:B------:R-:W-:-:S03]  /*02a0*/  FADD R5, R5, 9.9999997473787516356e-06 ;  /* 0x3727c5ac05057421 */ /* 0x000fc60000000000 */
[----:B-1----:R-:W0:Y:S08]  /*02b0*/  MUFU.SQRT R12, R4 ;  /* 0x00000004000c7308 */ /* 0x002e300000002000 */
[----:B------:R1:W2:Y:S01]  /*02c0*/  MUFU.SQRT R13, R5 ;  /* 0x00000005000d7308 */ /* 0x0002a20000002000 */
[C---:B0-----:R-:W-:Y:S02]  /*02d0*/  FSETP.GT.AND P1, PT, R12.reuse, 8.50705917302346158658e+37, PT ;  /* 0x7e8000000c00780b */ /* 0x041fe40003f24000 */
[----:B------:R-:W-:Y:S01]  /*02e0*/  FSETP.GEU.AND P3, PT, R12, 1.175494350822287508e-38, PT ;  /* 0x008000000c00780b */ /* 0x000fe20003f6e000 */
[----:B-1----:R-:W0:Y:S01]  /*02f0*/  LDC.64 R4, c[0x0][0x238] ;  /* 0x00008e00ff047b82 */ /* 0x002e220000000a00 */
[----:B--2---:R-:W-:-:S02]  /*0300*/  FSETP.GT.AND P2, PT, R13, 8.50705917302346158658e+37, PT ;  /* 0x7e8000000d00780b */ /* 0x004fc40003f44000 */
[----:B------:R-:W-:-:S07]  /*0310*/  FSETP.GEU.AND P4, PT, R13, 1.175494350822287508e-38, PT ;  /* 0x008000000d00780b */ /* 0x000fce0003f8e000 */
[----:B------:R-:W-:-:S04]  /*0320*/  @P1 FMUL R12, R12, 0.25 ;  /* 0x3e8000000c0c1820 */ /* 0x000fc80000400000 */
[----:B------:R-:W-:Y:S01]  /*0330*/  @!P3 FMUL R12, R12, 16777216 ;  /* 0x4b8000000c0cb820 */ /* 0x000fe20000400000 */
[----:B------:R-:W-:-:S04]  /*0340*/  @P2 FMUL R13, R13, 0.25 ;  /* 0x3e8000000d0d2820 */ /* 0x000fc80000400000 */
[----:B------:R-:W-:Y:S01]  /*0350*/  @!P4 FMUL R13, R13, 16777216 ;  /* 0x4b8000000d0dc820 */ /* 0x000fe20000400000 */
[----:B------:R-:W1:Y:S01]  /*0360*/  MUFU.RCP R12, R12 ;  /* 0x0000000c000c7308 */ /* 0x000e620000001000 */
[----:B------:R-:W-:-:S07]  /*0370*/  FSEL R15, R14, 1, P1 ;  /* 0x3f8000000e0f7808 */ /* 0x000fce0000800000 */
[----:B------:R-:W2:Y:S01]  /*0380*/  MUFU.RCP R13, R13 ;  /* 0x0000000d000d7308 */ /* 0x000ea20000001000 */
[----:B------:R-:W-:Y:S01]  /*0390*/  FSEL R14, R14, 1, P2 ;  /* 0x3f8000000e0e7808 */ /* 0x000fe20001000000 */
[----:B------:R-:W-:-:S04]  /*03a0*/  @!P3 FMUL R15, R15, 16777216 ;  /* 0x4b8000000f0fb820 */ /* 0x000fc80000400000 */
[----:B------:R-:W-:Y:S01]  /*03b0*/  @!P4 FMUL R14, R14, 16777216 ;  /* 0x4b8000000e0ec820 */ /* 0x000fe20000400000 */
[----:B----4-:R-:W-:Y:S01]  /*03c0*/  FADD R2, -R7, R2 ;  /* 0x0000000207027221 */ /* 0x010fe20000000100 */
[----:B---3--:R-:W-:Y:S01]  /*03d0*/  FADD R3, -R6, R3 ;  /* 0x0000000306037221 */ /* 0x008fe20000000100 */
[----:B-1----:R-:W-:Y:S01]  /*03e0*/  FMUL R15, R12, R15 ;  /* 0x0000000f0c0f7220 */ /* 0x002fe20000400000 */
[----:B--2---:R-:W-:-:S03]  /*03f0*/  FMUL R14, R13, R14 ;  /* 0x0000000e0d0e7220 */ /* 0x004fc60000400000 */
[----:B------:R-:W-:Y:S01]  /*0400*/  FMUL R2, R2, R15 ;  /* 0x0000000f02027220 */ /* 0x000fe20000400000 */
[----:B------:R-:W-:-:S03]  /*0410*/  FMUL R3, R3, R14 ;  /* 0x0000000e03037220 */ /* 0x000fc60000400000 */
[----:B-----5:R-:W-:Y:S01]  /*0420*/  FFMA R2, R2, R10, R9 ;  /* 0x0000000a02027223 */ /* 0x020fe20000000009 */
[----:B------:R-:W-:-:S04]  /*0430*/  FFMA R3, R3, R11, R8 ;  /* 0x0000000b03037223 */ /* 0x000fc80000000008 */
[----:B------:R-:W-:Y:S02]  /*0440*/  FSETP.GEU.AND P1, PT, R2, RZ, PT ;  /* 0x000000ff0200720b */ /* 0x000fe40003f2e000 */
[C---:B------:R-:W-:Y:S01]  /*0450*/  FSETP.GEU.AND P2, PT, R3.reuse, RZ, PT ;  /* 0x000000ff0300720b */ /* 0x040fe20003f4e000 */
[----:B0-----:R-:W-:Y:S01]  /*0460*/  IMAD.WIDE R4, R0, 0x4, R4 ;  /* 0x0000000400047825 */ /* 0x001fe200078e0204 */
[----:B------:R-:W-:Y:S02]  /*0470*/  FSEL R2, R2, RZ, P1 ;  /* 0x000000ff02027208 */ /* 0x000fe40000800000 */
[----:B------:R-:W-:Y:S01]  /*0480*/  FSEL R3, R3, RZ, P2 ;  /* 0x000000ff03037208 */ /* 0x000fe20001000000 */
[----:B------:R-:W-:Y:S08]  /*0490*/  @P0 EXIT ;  /* 0x000000000000094d */ /* 0x000ff00003800000 */
[----:B------:R-:W-:Y:S01]  /*04a0*/  STG.E.64 desc[UR4][R4.64], R2 ;  /* 0x0000000204007986 */ /* 0x000fe2000c101b04 */
[----:B------:R-:W-:Y:S05]  /*04b0*/  EXIT ;  /* 0x000000000000794d */ /* 0x000fea0003800000 */
.L_x_0:
[----:B------:R-:W-:-:S00]  /*04c0*/  BRA `(.L_x_0) ;  /* 0xfffffffc00fc7947 */ /* 0x000fc0000383ffff */
[----:B------:R-:W-:-:S00]  /*04d0*/  NOP ;  /* 0x0000000000007918 */ /* 0x000fc00000000000 */
        /* <DEDUP_REMOVED lines=10> */
.L_x_1:


//--------------------- .nv.global.init           --------------------------
	.section	.nv.global.init,"aw",@progbits
.nv.global.init:
	.type		_$_str,@object
	.size		_$_str,(_$_str_$_2 - _$_str)
_$_str:
        /*0000*/ 	.byte	0x5f, 0x5f, 0x43, 0x55, 0x44, 0x41, 0x5f, 0x46, 0x54, 0x5a, 0x00
	.type		_$_str_$_2,@object
	.size		_$_str_$_2,(.L_1 - _$_str_$_2)
_$_str_$_2:
        /*000b*/ 	.byte	0x5f, 0x5f, 0x43, 0x55, 0x44, 0x41, 0x5f, 0x50, 0x52, 0x45, 0x43, 0x5f, 0x53, 0x51, 0x52, 0x54
        /*001b*/ 	.byte	0x00
.L_1:


//--------------------- .nv.constant0.triton_poi_fused__native_batch_norm_legit_no_training_relu_44 --------------------------
	.section	.nv.constant0.triton_poi_fused__native_batch_norm_legit_no_training_relu_44,"a",@progbits
	.sectionflags	@""
	.align	4
.nv.constant0.triton_poi_fused__native_batch_norm_legit_no_training_relu_44:
	.zero		580
